	.headerflags	@"EF_CUDA_TEXMODE_UNIFIED EF_CUDA_64BIT_ADDRESS EF_CUDA_ACCELERATORS EF_CUDA_SM90 EF_CUDA_VIRTUAL_SM(EF_CUDA_SM90)"
	.elftype	@"ET_EXEC"


//--------------------- .nv.info                  --------------------------
	.section	.nv.info,"",@"SHT_CUDA_INFO"
	.align	4


	//----- nvinfo : EIATTR_REGCOUNT
	.align		4
        /*0000*/ 	.byte	0x04, 0x2f
        /*0002*/ 	.short	(.L_1 - .L_0)
	.align		4
.L_0:
        /*0004*/ 	.word	index@(triton_poi_fused_max_pool2d_with_indices_15)
        /*0008*/ 	.word	0x0000001e


	//----- nvinfo : EIATTR_MIN_STACK_SIZE
	.align		4
.L_1:
        /*000c*/ 	.byte	0x04, 0x12
        /*000e*/ 	.short	(.L_3 - .L_2)
	.align		4
.L_2:
        /*0010*/ 	.word	index@(triton_poi_fused_max_pool2d_with_indices_15)
        /*0014*/ 	.word	0x00000000


	//----- nvinfo : EIATTR_FRAME_SIZE
	.align		4
.L_3:
        /*0018*/ 	.byte	0x04, 0x11
        /*001a*/ 	.short	(.L_5 - .L_4)
	.align		4
.L_4:
        /*001c*/ 	.word	index@(triton_poi_fused_max_pool2d_with_indices_15)
        /*0020*/ 	.word	0x00000000


	//----- nvinfo : EIATTR_MIN_STACK_SIZE
	.align		4
.L_5:
        /*0024*/ 	.byte	0x04, 0x12
        /*0026*/ 	.short	(.L_7 - .L_6)
	.align		4
.L_6:
        /*0028*/ 	.word	index@(triton_poi_fused_max_pool2d_with_indices_15)
        /*002c*/ 	.word	0x00000000
.L_7:


//--------------------- .nv.info.triton_poi_fused_max_pool2d_with_indices_15 --------------------------
	.section	.nv.info.triton_poi_fused_max_pool2d_with_indices_15,"",@"SHT_CUDA_INFO"
	.sectionflags	@""
	.align	4


	//----- nvinfo : EIATTR_CUDA_API_VERSION
	.align		4
        /*0000*/ 	.byte	0x04, 0x37
        /*0002*/ 	.short	(.L_9 - .L_8)
.L_8:
        /*0004*/ 	.word	0x0000007c


	//----- nvinfo : EIATTR_KPARAM_INFO
	.align		4
.L_9:
        /*0008*/ 	.byte	0x04, 0x17
        /*000a*/ 	.short	(.L_11 - .L_10)
.L_10:
        /*000c*/ 	.word	0x00000000
        /*0010*/ 	.short	0x0003
        /*0012*/ 	.short	0x0018
        /*0014*/ 	.byte	0x00, 0xf0, 0x11, 0x00


	//----- nvinfo : EIATTR_KPARAM_INFO
	.align		4
.L_11:
        /*0018*/ 	.byte	0x04, 0x17
        /*001a*/ 	.short	(.L_13 - .L_12)
.L_12:
        /*001c*/ 	.word	0x00000000
        /*0020*/ 	.short	0x0002
        /*0022*/ 	.short	0x0010
        /*0024*/ 	.byte	0x00, 0xf4, 0x21, 0x00


	//----- nvinfo : EIATTR_KPARAM_INFO
	.align		4
.L_13:
        /*0028*/ 	.byte	0x04, 0x17
        /*002a*/ 	.short	(.L_15 - .L_14)
.L_14:
        /*002c*/ 	.word	0x00000000
        /*0030*/ 	.short	0x0001
        /*0032*/ 	.short	0x0008
        /*0034*/ 	.byte	0x00, 0xf4, 0x21, 0x00


	//----- nvinfo : EIATTR_KPARAM_INFO
	.align		4
.L_15:
        /*0038*/ 	.byte	0x04, 0x17
        /*003a*/ 	.short	(.L_17 - .L_16)
.L_16:
        /*003c*/ 	.word	0x00000000
        /*0040*/ 	.short	0x0000
        /*0042*/ 	.short	0x0000
        /*0044*/ 	.byte	0x00, 0xf4, 0x21, 0x00


	//----- nvinfo : EIATTR_SPARSE_MMA_MASK
	.align		4
.L_17:
        /*0048*/ 	.byte	0x03, 0x50
        /*004a*/ 	.short	0x0000


	//----- nvinfo : EIATTR_MAXREG_COUNT
	.align		4
        /*004c*/ 	.byte	0x03, 0x1b
        /*004e*/ 	.short	0x00ff


	//----- nvinfo : EIATTR_EXIT_INSTR_OFFSETS
	.align		4
        /*0050*/ 	.byte	0x04, 0x1c
        /*0052*/ 	.short	(.L_19 - .L_18)


	//   ....[0]....
.L_18:
        /*0054*/ 	.word	0x00000c80


	//   ....[1]....
        /*0058*/ 	.word	0x00000ca0


	//----- nvinfo : EIATTR_REQNTID
	.align		4
.L_19:
        /*005c*/ 	.byte	0x04, 0x10
        /*005e*/ 	.short	(.L_21 - .L_20)
.L_20:
        /*0060*/ 	.word	0x00000100
        /*0064*/ 	.word	0x00000001
        /*0068*/ 	.word	0x00000001


	//----- nvinfo : EIATTR_CBANK_PARAM_SIZE
	.align		4
.L_21:
        /*006c*/ 	.byte	0x03, 0x19
        /*006e*/ 	.short	0x001c


	//----- nvinfo : EIATTR_PARAM_CBANK
	.align		4
        /*0070*/ 	.byte	0x04, 0x0a
        /*0072*/ 	.short	(.L_23 - .L_22)
	.align		4
.L_22:
        /*0074*/ 	.word	index@(.nv.constant0.triton_poi_fused_max_pool2d_with_indices_15)
        /*0078*/ 	.short	0x0210
        /*007a*/ 	.short	0x001c


	//----- nvinfo : EIATTR_SW_WAR
	.align		4
.L_23:
        /*007c*/ 	.byte	0x04, 0x36
        /*007e*/ 	.short	(.L_25 - .L_24)
.L_24:
        /*0080*/ 	.word	0x00000008
.L_25:


//--------------------- .nv.callgraph             --------------------------
	.section	.nv.callgraph,"",@"SHT_CUDA_CALLGRAPH"
	.align	4
	.sectionentsize	8
	.align		4
        /*0000*/ 	.word	0x00000000
	.align		4
        /*0004*/ 	.word	0xffffffff
	.align		4
        /*0008*/ 	.word	0x00000000
	.align		4
        /*000c*/ 	.word	0xfffffffe
	.align		4
        /*0010*/ 	.word	0x00000000
	.align		4
        /*0014*/ 	.word	0xfffffffd
	.align		4
        /*0018*/ 	.word	0x00000000
	.align		4
        /*001c*/ 	.word	0xfffffffc


//--------------------- .text.triton_poi_fused_max_pool2d_with_indices_15 --------------------------
	.section	.text.triton_poi_fused_max_pool2d_with_indices_15,"ax",@progbits
	.align	128
        .global         triton_poi_fused_max_pool2d_with_indices_15
        .type           triton_poi_fused_max_pool2d_with_indices_15,@function
        .size           triton_poi_fused_max_pool2d_with_indices_15,(.L_x_1 - triton_poi_fused_max_pool2d_with_indices_15)
        .other          triton_poi_fused_max_pool2d_with_indices_15,@"STO_CUDA_ENTRY STV_DEFAULT"
triton_poi_fused_max_pool2d_with_indices_15:
.text.triton_poi_fused_max_pool2d_with_indices_15:
[----:B------:R-:W0:Y:S01]  /*0000*/  LDC R1, c[0x0][0x28] ;  /* 0x00000a00ff017b82 */ /* 0x000e220000000800 */
[----:B------:R-:W1:Y:S01]  /*0010*/  S2R R0, SR_TID.X ;  /* 0x0000000000007919 */ /* 0x000e620000002100 */
[----:B------:R-:W-:-:S06]  /*0020*/  IMAD.MOV.U32 R2, RZ, RZ, RZ ;  /* 0x000000ffff027224 */ /* 0x000fcc00078e00ff */
[----:B------:R-:W2:Y:S01]  /*0030*/  LDC.64 R4, c[0x0][0x210] ;  /* 0x00008400ff047b82 */ /* 0x000ea20000000a00 */
[----:B------:R-:W-:Y:S01]  /*0040*/  IMAD.MOV.U32 R6, RZ, RZ, RZ ;  /* 0x000000ffff067224 */ /* 0x000fe200078e00ff */
[----:B------:R-:W3:Y:S01]  /*0050*/  S2R R3, SR_CTAID.X ;  /* 0x0000000000037919 */ /* 0x000ee20000002500 */
[----:B------:R-:W-:Y:S01]  /*0060*/  CS2R R12, SRZ ;  /* 0x00000000000c7805 */ /* 0x000fe2000001ff00 */
[----:B------:R-:W-:Y:S01]  /*0070*/  ULDC.64 UR4, c[0x0][0x208] ;  /* 0x0000820000047ab9 */ /* 0x000fe20000000a00 */
[----:B------:R-:W-:Y:S01]  /*0080*/  IMAD.MOV.U32 R14, RZ, RZ, RZ ;  /* 0x000000ffff0e7224 */ /* 0x000fe200078e00ff */
[----:B------:R-:W-:Y:S01]  /*0090*/  ULDC.64 UR6, c[0x0][0x220] ;  /* 0x0000880000067ab9 */ /* 0x000fe20000000a00 */
[----:B-1----:R-:W-:-:S05]  /*00a0*/  IMAD.SHL.U32 R0, R0, 0x2, RZ ;  /* 0x0000000200007824 */ /* 0x002fca00078e00ff */
[----:B------:R-:W-:-:S05]  /*00b0*/  LOP3.LUT R0, R0, 0x1fe, RZ, 0xc0, !PT ;  /* 0x000001fe00007812 */ /* 0x000fca00078ec0ff */
[----:B---3--:R-:W-:-:S04]  /*00c0*/  IMAD R3, R3, 0x200, R0 ;  /* 0x0000020003037824 */ /* 0x008fc800078e0200 */
[C---:B------:R-:W-:Y:S01]  /*00d0*/  IMAD.HI R8, R3.reuse, -0x77777777, R2 ;  /* 0x8888888903087827 */ /* 0x040fe200078e0202 */
[----:B------:R-:W-:-:S03]  /*00e0*/  ISETP.GE.AND P0, PT, R3, 0x151800, PT ;  /* 0x001518000300780c */ /* 0x000fc60003f06270 */
[----:B------:R-:W-:Y:S01]  /*00f0*/  IMAD.HI R2, R3, -0x6e5d4c3b, R2 ;  /* 0x91a2b3c503027827 */ /* 0x000fe200078e0202 */
[----:B------:R-:W-:-:S04]  /*0100*/  SHF.R.U32.HI R9, RZ, 0x1f, R8 ;  /* 0x0000001fff097819 */ /* 0x000fc80000011608 */
[----:B------:R-:W-:Y:S01]  /*0110*/  LEA.HI.SX32 R9, R8, R9, 0x1c ;  /* 0x0000000908097211 */ /* 0x000fe200078fe2ff */
[----:B------:R-:W-:Y:S01]  /*0120*/  IMAD.MOV.U32 R8, RZ, RZ, RZ ;  /* 0x000000ffff087224 */ /* 0x000fe200078e00ff */
[----:B------:R-:W-:-:S03]  /*0130*/  SHF.R.U32.HI R11, RZ, 0x1f, R2 ;  /* 0x0000001fff0b7819 */ /* 0x000fc60000011602 */
[----:B------:R-:W-:Y:S01]  /*0140*/  IMAD.HI R0, R9, -0x77777777, R8 ;  /* 0x8888888909007827 */ /* 0x000fe200078e0208 */
[----:B------:R-:W-:-:S03]  /*0150*/  LEA.HI.SX32 R11, R2, R11, 0x17 ;  /* 0x0000000b020b7211 */ /* 0x000fc600078fbaff */
[----:B------:R-:W-:Y:S01]  /*0160*/  IMAD.MOV.U32 R2, RZ, RZ, RZ ;  /* 0x000000ffff027224 */ /* 0x000fe200078e00ff */
[----:B------:R-:W-:-:S04]  /*0170*/  SHF.R.U32.HI R7, RZ, 0x1f, R0 ;  /* 0x0000001fff077819 */ /* 0x000fc80000011600 */
[----:B------:R-:W-:Y:S01]  /*0180*/  LEA.HI.SX32 R7, R0, R7, 0x1c ;  /* 0x0000000700077211 */ /* 0x000fe200078fe2ff */
[----:B------:R-:W-:-:S04]  /*0190*/  IMAD R0, R11, 0xe89, RZ ;  /* 0x00000e890b007824 */ /* 0x000fc800078e02ff */
[----:B------:R-:W-:Y:S02]  /*01a0*/  IMAD R11, R7, -0x1e, R9 ;  /* 0xffffffe2070b7824 */ /* 0x000fe400078e0209 */
[----:B------:R-:W-:Y:S02]  /*01b0*/  VIADD R7, R3, 0x1 ;  /* 0x0000000103077836 */ /* 0x000fe40000000000 */
[----:B------:R-:W-:Y:S02]  /*01c0*/  IMAD R11, R11, 0x7a, R0 ;  /* 0x0000007a0b0b7824 */ /* 0x000fe400078e0200 */
[----:B------:R-:W-:Y:S02]  /*01d0*/  IMAD R0, R9, -0x1e, R3 ;  /* 0xffffffe209007824 */ /* 0x000fe400078e0203 */
[----:B------:R-:W-:Y:S02]  /*01e0*/  VIADD R9, R11, 0x1 ;  /* 0x000000010b097836 */ /* 0x000fe40000000000 */
[----:B------:R-:W-:-:S02]  /*01f0*/  IMAD R21, R0, 0x2, R11 ;  /* 0x0000000200157824 */ /* 0x000fc400078e020b */
[----:B------:R-:W-:Y:S02]  /*0200*/  IMAD R25, R0, 0x2, R9 ;  /* 0x0000000200197824 */ /* 0x000fe400078e0209 */
[----:B------:R-:W-:-:S04]  /*0210*/  IMAD.HI R6, R7, -0x77777777, R6 ;  /* 0x8888888907067827 */ /* 0x000fc800078e0206 */
[----:B------:R-:W-:Y:S01]  /*0220*/  VIADD R15, R11, 0x2 ;  /* 0x000000020b0f7836 */ /* 0x000fe20000000000 */
[----:B------:R-:W-:Y:S01]  /*0230*/  SHF.R.U32.HI R17, RZ, 0x1f, R6 ;  /* 0x0000001fff117819 */ /* 0x000fe20000011606 */
[----:B--2---:R-:W-:-:S03]  /*0240*/  IMAD.WIDE R20, R21, 0x4, R4 ;  /* 0x0000000415147825 */ /* 0x004fc600078e0204 */
[----:B------:R-:W-:Y:S01]  /*0250*/  LEA.HI.SX32 R17, R6, R17, 0x1c ;  /* 0x0000001106117211 */ /* 0x000fe200078fe2ff */
[----:B------:R-:W-:Y:S01]  /*0260*/  IMAD.WIDE R24, R25, 0x4, R4 ;  /* 0x0000000419187825 */ /* 0x000fe200078e0204 */
[----:B------:R1:W2:Y:S03]  /*0270*/  @!P0 LDG.E.EL R2, desc[UR4][R20.64] ;  /* 0x0000000414028981 */ /* 0x0002a6000c2e1900 */
[----:B------:R-:W-:Y:S01]  /*0280*/  IMAD R27, R0, 0x2, R15 ;  /* 0x00000002001b7824 */ /* 0x000fe200078e020f */
[----:B------:R3:W2:Y:S01]  /*0290*/  @!P0 LDG.E.EL R13, desc[UR4][R24.64] ;  /* 0x00000004180d8981 */ /* 0x0006a2000c2e1900 */
[----:B------:R-:W-:Y:S02]  /*02a0*/  VIADD R19, R11, 0x3d ;  /* 0x0000003d0b137836 */ /* 0x000fe40000000000 */
[----:B------:R-:W-:-:S04]  /*02b0*/  IMAD.WIDE R26, R27, 0x4, R4 ;  /* 0x000000041b1a7825 */ /* 0x000fc800078e0204 */
[----:B------:R-:W-:Y:S01]  /*02c0*/  IMAD R23, R0, 0x2, R19 ;  /* 0x0000000200177824 */ /* 0x000fe200078e0213 */
[----:B------:R-:W4:Y:S01]  /*02d0*/  @!P0 LDG.E.EL R12, desc[UR4][R26.64] ;  /* 0x000000041a0c8981 */ /* 0x000f22000c2e1900 */
[----:B------:R-:W-:Y:S01]  /*02e0*/  IMAD R10, R17, -0x1e, R7 ;  /* 0xffffffe2110a7824 */ /* 0x000fe200078e0207 */
[----:B------:R-:W-:Y:S01]  /*02f0*/  CS2R R16, SRZ ;  /* 0x0000000000107805 */ /* 0x000fe2000001ff00 */
[----:B------:R-:W-:-:S04]  /*0300*/  IMAD.WIDE R22, R23, 0x4, R4 ;  /* 0x0000000417167825 */ /* 0x000fc800078e0204 */
[C---:B------:R-:W-:Y:S01]  /*0310*/  IMAD R7, R10.reuse, 0x2, R11 ;  /* 0x000000020a077824 */ /* 0x040fe200078e020b */
[----:B------:R5:W4:Y:S01]  /*0320*/  @!P0 LDG.E.EL R17, desc[UR4][R22.64] ;  /* 0x0000000416118981 */ /* 0x000b22000c2e1900 */
[----:B------:R-:W-:Y:S02]  /*0330*/  IMAD R9, R10, 0x2, R9 ;  /* 0x000000020a097824 */ /* 0x000fe400078e0209 */
[----:B-1----:R-:W-:Y:S02]  /*0340*/  IMAD.MOV.U32 R21, RZ, RZ, RZ ;  /* 0x000000ffff157224 */ /* 0x002fe400078e00ff */
[----:B------:R-:W-:-:S04]  /*0350*/  IMAD.WIDE R6, R7, 0x4, R4 ;  /* 0x0000000407067825 */ /* 0x000fc800078e0204 */
[----:B------:R-:W-:Y:S01]  /*0360*/  IMAD.WIDE R8, R9, 0x4, R4 ;  /* 0x0000000409087825 */ /* 0x000fe200078e0204 */
[----:B------:R1:W4:Y:S03]  /*0370*/  @!P0 LDG.E.EL R21, desc[UR4][R6.64] ;  /* 0x0000000406158981 */ /* 0x000326000c2e1900 */
[----:B---3--:R-:W-:Y:S01]  /*0380*/  IMAD R25, R10, 0x2, R15 ;  /* 0x000000020a197824 */ /* 0x008fe200078e020f */
[----:B------:R3:W4:Y:S01]  /*0390*/  @!P0 LDG.E.EL R14, desc[UR4][R8.64] ;  /* 0x00000004080e8981 */ /* 0x000722000c2e1900 */
[----:B------:R-:W-:Y:S02]  /*03a0*/  IMAD.MOV.U32 R15, RZ, RZ, RZ ;  /* 0x000000ffff0f7224 */ /* 0x000fe400078e00ff */
[----:B------:R-:W-:-:S04]  /*03b0*/  IMAD.WIDE R24, R25, 0x4, R4 ;  /* 0x0000000419187825 */ /* 0x000fc800078e0204 */
[----:B------:R-:W-:Y:S01]  /*03c0*/  IMAD R19, R10, 0x2, R19 ;  /* 0x000000020a137824 */ /* 0x000fe200078e0213 */
[----:B------:R1:W4:Y:S03]  /*03d0*/  @!P0 LDG.E.EL R15, desc[UR4][R24.64] ;  /* 0x00000004180f8981 */ /* 0x000326000c2e1900 */
[----:B0----5:R-:W-:-:S04]  /*03e0*/  IMAD.WIDE R22, R19, 0x4, R4 ;  /* 0x0000000413167825 */ /* 0x021fc800078e0204 */
[----:B------:R-:W-:Y:S01]  /*03f0*/  VIADD R19, R11, 0x3e ;  /* 0x0000003e0b137836 */ /* 0x000fe20000000000 */
[----:B------:R-:W5:Y:S03]  /*0400*/  @!P0 LDG.E.EL R16, desc[UR4][R22.64] ;  /* 0x0000000416108981 */ /* 0x000f66000c2e1900 */
[----:B------:R-:W-:Y:S02]  /*0410*/  IMAD R27, R0, 0x2, R19 ;  /* 0x00000002001b7824 */ /* 0x000fe400078e0213 */
[----:B------:R-:W-:Y:S02]  /*0420*/  IMAD.MOV.U32 R18, RZ, RZ, RZ ;  /* 0x000000ffff127224 */ /* 0x000fe400078e00ff */
[----:B-1----:R-:W-:-:S05]  /*0430*/  IMAD.WIDE R6, R27, 0x4, R4 ;  /* 0x000000041b067825 */ /* 0x002fca00078e0204 */
[----:B------:R-:W5:Y:S01]  /*0440*/  @!P0 LDG.E.EL R18, desc[UR4][R6.64] ;  /* 0x0000000406128981 */ /* 0x000f62000c2e1900 */
[----:B---3--:R-:W-:Y:S02]  /*0450*/  IMAD.MOV.U32 R9, RZ, RZ, RZ ;  /* 0x000000ffff097224 */ /* 0x008fe400078e00ff */
[----:B------:R-:W-:Y:S01]  /*0460*/  IMAD.MOV.U32 R24, RZ, RZ, RZ ;  /* 0x000000ffff187224 */ /* 0x000fe200078e00ff */
[C---:B--2---:R-:W-:Y:S02]  /*0470*/  FSETP.GT.AND P1, PT, R13.reuse, R2, PT ;  /* 0x000000020d00720b */ /* 0x044fe40003f24000 */
[----:B------:R-:W-:Y:S02]  /*0480*/  FSETP.NAN.AND P2, PT, R13, R13, PT ;  /* 0x0000000d0d00720b */ /* 0x000fe40003f48000 */
[----:B----4-:R-:W-:-:S09]  /*0490*/  FSETP.NAN.AND P3, PT, R12, R12, PT ;  /* 0x0000000c0c00720b */ /* 0x010fd20003f68000 */
[----:B------:R-:W-:Y:S02]  /*04a0*/  @!P1 SEL R13, R13, R2, P2 ;  /* 0x000000020d0d9207 */ /* 0x000fe40001000000 */
[----:B------:R-:W-:Y:S02]  /*04b0*/  FSETP.NAN.AND P4, PT, R17, R17, PT ;  /* 0x000000111100720b */ /* 0x000fe40003f88000 */
[----:B------:R-:W-:-:S04]  /*04c0*/  FSETP.GEU.AND P2, PT, R13, R12, PT ;  /* 0x0000000c0d00720b */ /* 0x000fc80003f4e000 */
[----:B------:R-:W-:-:S04]  /*04d0*/  @!P3 SEL R12, R12, R13, !P2 ;  /* 0x0000000d0c0cb207 */ /* 0x000fc80005000000 */
[----:B------:R-:W-:Y:S02]  /*04e0*/  FSETP.GEU.AND P3, PT, R12, R17, PT ;  /* 0x000000110c00720b */ /* 0x000fe40003f6e000 */
[C---:B------:R-:W-:Y:S02]  /*04f0*/  FSETP.GT.AND P5, PT, R14.reuse, R21, PT ;  /* 0x000000150e00720b */ /* 0x040fe40003fa4000 */
[----:B------:R-:W-:Y:S02]  /*0500*/  @!P4 SEL R17, R17, R12, !P3 ;  /* 0x0000000c1111c207 */ /* 0x000fe40005800000 */
[----:B------:R-:W-:Y:S02]  /*0510*/  FSETP.NAN.AND P4, PT, R14, R14, PT ;  /* 0x0000000e0e00720b */ /* 0x000fe40003f88000 */
[----:B------:R-:W-:Y:S02]  /*0520*/  FSETP.NAN.AND P6, PT, R15, R15, PT ;  /* 0x0000000f0f00720b */ /* 0x000fe40003fc8000 */
[----:B------:R-:W-:-:S05]  /*0530*/  SEL R2, RZ, 0x1, !P1 ;  /* 0x00000001ff027807 */ /* 0x000fca0004800000 */
[----:B------:R-:W-:Y:S02]  /*0540*/  @!P5 SEL R14, R14, R21, P4 ;  /* 0x000000150e0ed207 */ /* 0x000fe40002000000 */
[----:B-----5:R-:W-:Y:S02]  /*0550*/  FSETP.NAN.AND P1, PT, R16, R16, PT ;  /* 0x000000101000720b */ /* 0x020fe40003f28000 */
[----:B------:R-:W-:-:S04]  /*0560*/  FSETP.GEU.AND P4, PT, R14, R15, PT ;  /* 0x0000000f0e00720b */ /* 0x000fc80003f8e000 */
[----:B------:R-:W-:Y:S02]  /*0570*/  @!P6 SEL R15, R15, R14, !P4 ;  /* 0x0000000e0f0fe207 */ /* 0x000fe40006000000 */
[----:B------:R-:W-:Y:S01]  /*0580*/  P2R R8, PR, RZ, 0x4 ;  /* 0x00000004ff087803 */ /* 0x000fe20000000000 */
[----:B------:R-:W-:Y:S01]  /*0590*/  IMAD R13, R10, 0x2, R19 ;  /* 0x000000020a0d7824 */ /* 0x000fe200078e0213 */
[----:B------:R-:W-:-:S03]  /*05a0*/  FSETP.GEU.AND P2, PT, R15, R16, PT ;  /* 0x000000100f00720b */ /* 0x000fc60003f4e000 */
[----:B------:R-:W-:Y:S01]  /*05b0*/  IMAD.WIDE R12, R13, 0x4, R4 ;  /* 0x000000040d0c7825 */ /* 0x000fe200078e0204 */
[----:B------:R-:W-:Y:S02]  /*05c0*/  @!P1 SEL R16, R16, R15, !P2 ;  /* 0x0000000f10109207 */ /* 0x000fe40005000000 */
[-C--:B------:R-:W-:Y:S01]  /*05d0*/  FSETP.NAN.AND P1, PT, R18, R18.reuse, PT ;  /* 0x000000121200720b */ /* 0x080fe20003f28000 */
[----:B------:R-:W-:Y:S01]  /*05e0*/  VIADD R15, R11, 0x3f ;  /* 0x0000003f0b0f7836 */ /* 0x000fe20000000000 */
[----:B------:R-:W2:Y:S01]  /*05f0*/  @!P0 LDG.E.EL R9, desc[UR4][R12.64] ;  /* 0x000000040c098981 */ /* 0x000ea2000c2e1900 */
[----:B------:R-:W-:Y:S02]  /*0600*/  P2R R22, PR, RZ, 0x4 ;  /* 0x00000004ff167803 */ /* 0x000fe40000000000 */
[----:B------:R-:W-:Y:S01]  /*0610*/  FSETP.GEU.AND P2, PT, R17, R18, PT ;  /* 0x000000121100720b */ /* 0x000fe20003f4e000 */
[----:B------:R-:W-:Y:S02]  /*0620*/  IMAD R7, R0, 0x2, R15 ;  /* 0x0000000200077824 */ /* 0x000fe400078e020f */
[----:B------:R-:W-:-:S02]  /*0630*/  IMAD.MOV.U32 R19, RZ, RZ, RZ ;  /* 0x000000ffff137224 */ /* 0x000fc400078e00ff */
[----:B------:R-:W-:-:S03]  /*0640*/  IMAD.WIDE R6, R7, 0x4, R4 ;  /* 0x0000000407067825 */ /* 0x000fc600078e0204 */
[----:B------:R-:W-:Y:S01]  /*0650*/  @!P1 SEL R18, R18, R17, !P2 ;  /* 0x0000001112129207 */ /* 0x000fe20005000000 */
[----:B------:R-:W-:Y:S01]  /*0660*/  VIADD R17, R11, 0x7a ;  /* 0x0000007a0b117836 */ /* 0x000fe20000000000 */
[----:B------:R0:W3:Y:S03]  /*0670*/  @!P0 LDG.E.EL R19, desc[UR4][R6.64] ;  /* 0x0000000406138981 */ /* 0x0000e6000c2e1900 */
[----:B------:R-:W-:-:S04]  /*0680*/  IMAD R21, R0, 0x2, R17 ;  /* 0x0000000200157824 */ /* 0x000fc800078e0211 */
[----:B------:R-:W-:-:S05]  /*0690*/  IMAD.WIDE R20, R21, 0x4, R4 ;  /* 0x0000000415147825 */ /* 0x000fca00078e0204 */
[----:B------:R-:W4:Y:S01]  /*06a0*/  @!P0 LDG.E.EL R24, desc[UR4][R20.64] ;  /* 0x0000000414188981 */ /* 0x000f22000c2e1900 */
[----:B------:R-:W-:Y:S01]  /*06b0*/  P2R R14, PR, RZ, 0x4 ;  /* 0x00000004ff0e7803 */ /* 0x000fe20000000000 */
[----:B0-----:R-:W-:Y:S01]  /*06c0*/  IMAD.MOV.U32 R7, RZ, RZ, RZ ;  /* 0x000000ffff077224 */ /* 0x001fe200078e00ff */
[-C--:B--2---:R-:W-:Y:S02]  /*06d0*/  FSETP.NAN.AND P1, PT, R9, R9.reuse, PT ;  /* 0x000000090900720b */ /* 0x084fe40003f28000 */
[----:B------:R-:W-:-:S11]  /*06e0*/  FSETP.GEU.AND P2, PT, R16, R9, PT ;  /* 0x000000091000720b */ /* 0x000fd60003f4e000 */
[----:B------:R-:W-:Y:S02]  /*06f0*/  @!P1 SEL R9, R9, R16, !P2 ;  /* 0x0000001009099207 */ /* 0x000fe40005000000 */
[-C--:B---3--:R-:W-:Y:S02]  /*0700*/  FSETP.NAN.AND P1, PT, R19, R19.reuse, PT ;  /* 0x000000131300720b */ /* 0x088fe40003f28000 */
[----:B------:R-:W-:Y:S02]  /*0710*/  P2R R12, PR, RZ, 0x4 ;  /* 0x00000004ff0c7803 */ /* 0x000fe40000000000 */
[----:B------:R-:W-:Y:S02]  /*0720*/  FSETP.GEU.AND P2, PT, R18, R19, PT ;  /* 0x000000131200720b */ /* 0x000fe40003f4e000 */
[----:B----4-:R-:W-:-:S07]  /*0730*/  FSETP.NAN.AND P6, PT, R24, R24, PT ;  /* 0x000000181800720b */ /* 0x010fce0003fc8000 */
[----:B------:R-:W-:-:S04]  /*0740*/  @!P1 SEL R19, R19, R18, !P2 ;  /* 0x0000001213139207 */ /* 0x000fc80005000000 */
[----:B------:R-:W-:-:S04]  /*0750*/  FSETP.GEU.AND P1, PT, R19, R24, PT ;  /* 0x000000181300720b */ /* 0x000fc80003f2e000 */
[----:B------:R-:W-:Y:S01]  /*0760*/  @!P6 SEL R24, R24, R19, !P1 ;  /* 0x000000131818e207 */ /* 0x000fe20004800000 */
[----:B------:R-:W-:Y:S01]  /*0770*/  VIADD R19, R11, 0x7b ;  /* 0x0000007b0b137836 */ /* 0x000fe20000000000 */
[----:B------:R-:W-:-:S03]  /*0780*/  P2R R16, PR, RZ, 0x2 ;  /* 0x00000002ff107803 */ /* 0x000fc60000000000 */
[----:B------:R-:W-:Y:S01]  /*0790*/  IMAD R13, R0, 0x2, R19 ;  /* 0x00000002000d7824 */ /* 0x000fe200078e0213 */
[----:B------:R-:W-:-:S03]  /*07a0*/  ISETP.NE.AND P1, PT, R12, RZ, PT ;  /* 0x000000ff0c00720c */ /* 0x000fc60003f25270 */
[----:B------:R-:W-:-:S05]  /*07b0*/  IMAD.WIDE R12, R13, 0x4, R4 ;  /* 0x000000040d0c7825 */ /* 0x000fca00078e0204 */
[----:B------:R-:W2:Y:S01]  /*07c0*/  @!P0 LDG.E.EL R7, desc[UR4][R12.64] ;  /* 0x000000040c078981 */ /* 0x000ea2000c2e1900 */
[----:B------:R-:W-:Y:S01]  /*07d0*/  P2R R6, PR, RZ, 0x4 ;  /* 0x00000004ff067803 */ /* 0x000fe20000000000 */
[----:B------:R-:W-:Y:S01]  /*07e0*/  IMAD R15, R10, 0x2, R15 ;  /* 0x000000020a0f7824 */ /* 0x000fe200078e020f */
[----:B------:R-:W-:Y:S02]  /*07f0*/  P2R R18, PR, RZ, 0x2 ;  /* 0x00000002ff127803 */ /* 0x000fe40000000000 */
[----:B------:R-:W-:Y:S01]  /*0800*/  ISETP.NE.AND P1, PT, R14, RZ, PT ;  /* 0x000000ff0e00720c */ /* 0x000fe20003f25270 */
[----:B------:R-:W-:Y:S01]  /*0810*/  IMAD.WIDE R14, R15, 0x4, R4 ;  /* 0x000000040f0e7825 */ /* 0x000fe200078e0204 */
[-C--:B--2---:R-:W-:Y:S02]  /*0820*/  FSETP.NAN.AND P2, PT, R7, R7.reuse, PT ;  /* 0x000000070700720b */ /* 0x084fe40003f48000 */
[----:B------:R-:W-:-:S11]  /*0830*/  FSETP.GEU.AND P6, PT, R24, R7, PT ;  /* 0x000000071800720b */ /* 0x000fd60003fce000 */
[----:B------:R-:W-:Y:S01]  /*0840*/  @!P2 SEL R7, R7, R24, !P6 ;  /* 0x000000180707a207 */ /* 0x000fe20007000000 */
[----:B------:R-:W-:-:S06]  /*0850*/  IMAD.MOV.U32 R24, RZ, RZ, RZ ;  /* 0x000000ffff187224 */ /* 0x000fcc00078e00ff */
[----:B------:R0:W2:Y:S01]  /*0860*/  @!P0 LDG.E.EL R24, desc[UR4][R14.64] ;  /* 0x000000040e188981 */ /* 0x0000a2000c2e1900 */
[----:B------:R-:W-:Y:S01]  /*0870*/  SEL R20, RZ, 0x1, !P5 ;  /* 0x00000001ff147807 */ /* 0x000fe20006800000 */
[----:B------:R-:W-:Y:S02]  /*0880*/  IMAD.MOV.U32 R13, RZ, RZ, RZ ;  /* 0x000000ffff0d7224 */ /* 0x000fe400078e00ff */
[----:B0-----:R-:W-:-:S04]  /*0890*/  IMAD R15, R10, 0x2, R19 ;  /* 0x000000020a0f7824 */ /* 0x001fc800078e0213 */
[----:B------:R-:W-:Y:S01]  /*08a0*/  IMAD.WIDE R14, R15, 0x4, R4 ;  /* 0x000000040f0e7825 */ /* 0x000fe200078e0204 */
[-C--:B--2---:R-:W-:Y:S02]  /*08b0*/  FSETP.NAN.AND P2, PT, R24, R24.reuse, PT ;  /* 0x000000181800720b */ /* 0x084fe40003f48000 */
[----:B------:R-:W-:-:S11]  /*08c0*/  FSETP.GEU.AND P5, PT, R9, R24, PT ;  /* 0x000000180900720b */ /* 0x000fd60003fae000 */
[----:B------:R-:W-:Y:S01]  /*08d0*/  @!P2 SEL R24, R24, R9, !P5 ;  /* 0x000000091818a207 */ /* 0x000fe20006800000 */
[----:B------:R-:W-:Y:S01]  /*08e0*/  IMAD R9, R10, 0x2, R17 ;  /* 0x000000020a097824 */ /* 0x000fe200078e0211 */
[----:B------:R-:W-:-:S03]  /*08f0*/  ISETP.NE.AND P2, PT, R8, RZ, PT ;  /* 0x000000ff0800720c */ /* 0x000fc60003f45270 */
[----:B------:R-:W-:-:S05]  /*0900*/  IMAD.WIDE R8, R9, 0x4, R4 ;  /* 0x0000000409087825 */ /* 0x000fca00078e0204 */
[----:B------:R0:W2:Y:S01]  /*0910*/  @!P0 LDG.E.EL R13, desc[UR4][R8.64] ;  /* 0x00000004080d8981 */ /* 0x0000a2000c2e1900 */
[----:B------:R-:W-:-:S04]  /*0920*/  SEL R2, R2, 0x2, P2 ;  /* 0x0000000202027807 */ /* 0x000fc80001000000 */
[----:B------:R-:W-:Y:S01]  /*0930*/  SEL R12, R2, 0x3, P3 ;  /* 0x00000003020c7807 */ /* 0x000fe20001800000 */
[----:B------:R-:W-:-:S06]  /*0940*/  IMAD.MOV.U32 R2, RZ, RZ, RZ ;  /* 0x000000ffff027224 */ /* 0x000fcc00078e00ff */
[----:B------:R-:W3:Y:S01]  /*0950*/  @!P0 LDG.E.EL R2, desc[UR4][R14.64] ;  /* 0x000000040e028981 */ /* 0x000ee2000c2e1900 */
[----:B------:R-:W-:Y:S01]  /*0960*/  SEL R20, R20, 0x2, P4 ;  /* 0x0000000214147807 */ /* 0x000fe20002000000 */
[----:B------:R-:W-:Y:S01]  /*0970*/  VIADD R11, R11, 0x7c ;  /* 0x0000007c0b0b7836 */ /* 0x000fe20000000000 */
[----:B0-----:R-:W-:-:S03]  /*0980*/  CS2R R8, SRZ ;  /* 0x0000000000087805 */ /* 0x001fc6000001ff00 */
[--C-:B------:R-:W-:Y:S02]  /*0990*/  IMAD R17, R0, 0x2, R11.reuse ;  /* 0x0000000200117824 */ /* 0x100fe400078e020b */
[----:B------:R-:W-:-:S04]  /*09a0*/  IMAD R11, R10, 0x2, R11 ;  /* 0x000000020a0b7824 */ /* 0x000fc800078e020b */
[----:B------:R-:W-:-:S05]  /*09b0*/  IMAD.WIDE R10, R11, 0x4, R4 ;  /* 0x000000040b0a7825 */ /* 0x000fca00078e0204 */
[----:B------:R-:W4:Y:S01]  /*09c0*/  @!P0 LDG.E.EL R9, desc[UR4][R10.64] ;  /* 0x000000040a098981 */ /* 0x000f22000c2e1900 */
[-C--:B--2---:R-:W-:Y:S02]  /*09d0*/  FSETP.NAN.AND P2, PT, R13, R13.reuse, PT ;  /* 0x0000000d0d00720b */ /* 0x084fe40003f48000 */
[----:B------:R-:W-:-:S11]  /*09e0*/  FSETP.GEU.AND P4, PT, R24, R13, PT ;  /* 0x0000000d1800720b */ /* 0x000fd60003f8e000 */
[----:B------:R-:W-:Y:S02]  /*09f0*/  @!P2 SEL R13, R13, R24, !P4 ;  /* 0x000000180d0da207 */ /* 0x000fe40006000000 */
[----:B------:R-:W-:-:S04]  /*0a00*/  ISETP.NE.AND P2, PT, R22, RZ, PT ;  /* 0x000000ff1600720c */ /* 0x000fc80003f45270 */
[----:B------:R-:W-:Y:S02]  /*0a10*/  SEL R20, R20, 0x3, P2 ;  /* 0x0000000314147807 */ /* 0x000fe40001000000 */
[-C--:B---3--:R-:W-:Y:S02]  /*0a20*/  FSETP.NAN.AND P2, PT, R2, R2.reuse, PT ;  /* 0x000000020200720b */ /* 0x088fe40003f48000 */
[----:B------:R-:W-:-:S11]  /*0a30*/  FSETP.GEU.AND P3, PT, R13, R2, PT ;  /* 0x000000020d00720b */ /* 0x000fd60003f6e000 */
[----:B------:R-:W-:Y:S02]  /*0a40*/  @!P2 SEL R2, R2, R13, !P3 ;  /* 0x0000000d0202a207 */ /* 0x000fe40005800000 */
[----:B------:R-:W-:Y:S02]  /*0a50*/  ISETP.NE.AND P2, PT, R6, RZ, PT ;  /* 0x000000ff0600720c */ /* 0x000fe40003f45270 */
[----:B------:R-:W-:Y:S02]  /*0a60*/  SEL R6, R12, 0x4, P1 ;  /* 0x000000040c067807 */ /* 0x000fe40000800000 */
[----:B------:R-:W-:-:S04]  /*0a70*/  ISETP.NE.AND P1, PT, R18, RZ, PT ;  /* 0x000000ff1200720c */ /* 0x000fc80003f25270 */
[----:B------:R-:W-:Y:S02]  /*0a80*/  SEL R12, R20, 0x4, P1 ;  /* 0x00000004140c7807 */ /* 0x000fe40000800000 */
[----:B------:R-:W-:Y:S01]  /*0a90*/  ISETP.NE.AND P1, PT, R16, RZ, PT ;  /* 0x000000ff1000720c */ /* 0x000fe20003f25270 */
[----:B------:R-:W-:-:S05]  /*0aa0*/  IMAD.WIDE R16, R17, 0x4, R4 ;  /* 0x0000000411107825 */ /* 0x000fca00078e0204 */
[----:B------:R-:W2:Y:S01]  /*0ab0*/  @!P0 LDG.E.EL R8, desc[UR4][R16.64] ;  /* 0x0000000410088981 */ /* 0x000ea2000c2e1900 */
[----:B------:R-:W-:Y:S02]  /*0ac0*/  IMAD.MOV.U32 R4, RZ, RZ, RZ ;  /* 0x000000ffff047224 */ /* 0x000fe400078e00ff */
[----:B------:R-:W-:Y:S02]  /*0ad0*/  IMAD.MOV.U32 R5, RZ, RZ, R3 ;  /* 0x000000ffff057224 */ /* 0x000fe400078e0003 */
[----:B------:R-:W-:-:S04]  /*0ae0*/  IMAD.HI R0, R3, -0x3dd1baf9, R4 ;  /* 0xc22e450703007827 */ /* 0x000fc800078e0204 */
[----:B------:R-:W0:Y:S01]  /*0af0*/  LDC.64 R4, c[0x0][0x218] ;  /* 0x00008600ff047b82 */ /* 0x000e220000000a00 */
[----:B------:R-:W-:Y:S02]  /*0b00*/  SEL R6, R6, 0x5, P2 ;  /* 0x0000000506067807 */ /* 0x000fe40001000000 */
[----:B------:R-:W-:Y:S02]  /*0b10*/  SHF.R.U32.HI R13, RZ, 0x1f, R0 ;  /* 0x0000001fff0d7819 */ /* 0x000fe40000011600 */
[----:B------:R-:W-:Y:S02]  /*0b20*/  SEL R12, R12, 0x5, P5 ;  /* 0x000000050c0c7807 */ /* 0x000fe40002800000 */
[----:B------:R-:W-:Y:S02]  /*0b30*/  LEA.HI.SX32 R13, R0, R13, 0xe ;  /* 0x0000000d000d7211 */ /* 0x000fe400078f72ff */
[----:B----4-:R-:W-:Y:S02]  /*0b40*/  FSETP.NAN.AND P5, PT, R9, R9, PT ;  /* 0x000000090900720b */ /* 0x010fe40003fa8000 */
[----:B------:R-:W-:Y:S01]  /*0b50*/  SEL R6, R6, 0x6, P1 ;  /* 0x0000000606067807 */ /* 0x000fe20000800000 */
[----:B------:R-:W-:Y:S01]  /*0b60*/  IMAD R0, R13, -0x54600, R3 ;  /* 0xfffaba000d007824 */ /* 0x000fe200078e0203 */
[----:B------:R-:W-:-:S02]  /*0b70*/  SEL R12, R12, 0x6, P4 ;  /* 0x000000060c0c7807 */ /* 0x000fc40002000000 */
[----:B------:R-:W-:Y:S01]  /*0b80*/  SEL R6, R6, 0x7, P6 ;  /* 0x0000000706067807 */ /* 0x000fe20003000000 */
[----:B------:R-:W-:Y:S01]  /*0b90*/  IMAD R13, R13, 0xe1000, R0 ;  /* 0x000e10000d0d7824 */ /* 0x000fe200078e0200 */
[----:B------:R-:W-:-:S03]  /*0ba0*/  SEL R12, R12, 0x7, P3 ;  /* 0x000000070c0c7807 */ /* 0x000fc60001800000 */
[----:B0-----:R-:W-:Y:S01]  /*0bb0*/  IMAD.WIDE R4, R13, 0x4, R4 ;  /* 0x000000040d047825 */ /* 0x001fe200078e0204 */
[-C--:B--2---:R-:W-:Y:S02]  /*0bc0*/  FSETP.NAN.AND P2, PT, R8, R8.reuse, PT ;  /* 0x000000080800720b */ /* 0x084fe40003f48000 */
[----:B------:R-:W-:-:S04]  /*0bd0*/  FSETP.GEU.AND P1, PT, R7, R8, PT ;  /* 0x000000080700720b */ /* 0x000fc80003f2e000 */
[----:B------:R-:W-:-:S07]  /*0be0*/  SEL R0, R6, 0x8, P1 ;  /* 0x0000000806007807 */ /* 0x000fce0000800000 */
[----:B------:R-:W-:Y:S02]  /*0bf0*/  @!P2 SEL R8, R8, R7, !P1 ;  /* 0x000000070808a207 */ /* 0x000fe40004800000 */
[----:B------:R-:W-:-:S04]  /*0c00*/  FSETP.GEU.AND P2, PT, R2, R9, PT ;  /* 0x000000090200720b */ /* 0x000fc80003f4e000 */
[----:B------:R-:W-:Y:S02]  /*0c10*/  @!P5 SEL R9, R9, R2, !P2 ;  /* 0x000000020909d207 */ /* 0x000fe40005000000 */
[----:B------:R-:W-:Y:S02]  /*0c20*/  IADD3 R2, P1, R3, UR6, RZ ;  /* 0x0000000603027c10 */ /* 0x000fe4000ff3e0ff */
[----:B------:R-:W-:Y:S02]  /*0c30*/  SEL R7, R12, 0x8, P2 ;  /* 0x000000080c077807 */ /* 0x000fe40001000000 */
[----:B------:R-:W-:Y:S01]  /*0c40*/  LOP3.LUT R0, R0, 0xff, RZ, 0xc0, !PT ;  /* 0x000000ff00007812 */ /* 0x000fe200078ec0ff */
[----:B------:R0:W-:Y:S01]  /*0c50*/  @!P0 STG.E.64 desc[UR4][R4.64], R8 ;  /* 0x0000000804008986 */ /* 0x0001e2000c101b04 */
[----:B------:R-:W-:-:S03]  /*0c60*/  LEA.HI.X.SX32 R3, R3, UR7, 0x1, P1 ;  /* 0x0000000703037c11 */ /* 0x000fc600088f0eff */
[----:B------:R-:W-:Y:S01]  /*0c70*/  IMAD R7, R7, 0x100, R0 ;  /* 0x0000010007077824 */ /* 0x000fe200078e0200 */
[----:B0-----:R-:W-:Y:S06]  /*0c80*/  @P0 EXIT ;  /* 0x000000000000094d */ /* 0x001fec0003800000 */
[----:B------:R-:W-:Y:S01]  /*0c90*/  STG.E.U16 desc[UR4][R2.64], R7 ;  /* 0x0000000702007986 */ /* 0x000fe2000c101504 */
[----:B------:R-:W-:Y:S05]  /*0ca0*/  EXIT ;  /* 0x000000000000794d */ /* 0x000fea0003800000 */
.L_x_0:
[----:B------:R-:W-:-:S00]  /*0cb0*/  BRA `(.L_x_0) ;  /* 0xfffffffc00fc7947 */ /* 0x000fc0000383ffff */
[----:B------:R-:W-:-:S00]  /*0cc0*/  NOP ;  /* 0x0000000000007918 */ /* 0x000fc00000000000 */
        /* <DEDUP_REMOVED lines=11> */
.L_x_1:


//--------------------- .nv.constant0.triton_poi_fused_max_pool2d_with_indices_15 --------------------------
	.section	.nv.constant0.triton_poi_fused_max_pool2d_with_indices_15,"a",@progbits
	.sectionflags	@""
	.align	4
.nv.constant0.triton_poi_fused_max_pool2d_with_indices_15:
	.zero		556
